//
// Generated by NVIDIA NVVM Compiler
//
// Compiler Build ID: CL-36424714
// Cuda compilation tools, release 13.0, V13.0.88
// Based on NVVM 20.0.0
//

.version 9.0
.target sm_100
.address_size 64

	// .globl	_Z24SinglePassKoggeStoneScanPKjPjjS1_S1_S1_
// _ZZ24SinglePassKoggeStoneScanPKjPjjS1_S1_S1_E5bid_s has been demoted
// _ZZ24SinglePassKoggeStoneScanPKjPjjS1_S1_S1_E2XY has been demoted
// _ZZ24SinglePassKoggeStoneScanPKjPjjS1_S1_S1_E11previousSum has been demoted
// _ZZ9TransposePKjPjjjE4tile has been demoted

.visible .entry _Z24SinglePassKoggeStoneScanPKjPjjS1_S1_S1_(
	.param .u64 .ptr .align 1 _Z24SinglePassKoggeStoneScanPKjPjjS1_S1_S1__param_0,
	.param .u64 .ptr .align 1 _Z24SinglePassKoggeStoneScanPKjPjjS1_S1_S1__param_1,
	.param .u32 _Z24SinglePassKoggeStoneScanPKjPjjS1_S1_S1__param_2,
	.param .u64 .ptr .align 1 _Z24SinglePassKoggeStoneScanPKjPjjS1_S1_S1__param_3,
	.param .u64 .ptr .align 1 _Z24SinglePassKoggeStoneScanPKjPjjS1_S1_S1__param_4,
	.param .u64 .ptr .align 1 _Z24SinglePassKoggeStoneScanPKjPjjS1_S1_S1__param_5
)
{
	.reg .pred 	%p<27>;
	.reg .b32 	%r<63>;
	.reg .b32 	%f<41>;
	.reg .b64 	%rd<20>;
	// demoted variable
	.shared .align 4 .u32 _ZZ24SinglePassKoggeStoneScanPKjPjjS1_S1_S1_E5bid_s;
	// demoted variable
	.shared .align 4 .b8 _ZZ24SinglePassKoggeStoneScanPKjPjjS1_S1_S1_E2XY[4096];
	// demoted variable
	.shared .align 4 .u32 _ZZ24SinglePassKoggeStoneScanPKjPjjS1_S1_S1_E11previousSum;
	ld.param.u64 	%rd3, [_Z24SinglePassKoggeStoneScanPKjPjjS1_S1_S1__param_0];
	ld.param.u64 	%rd4, [_Z24SinglePassKoggeStoneScanPKjPjjS1_S1_S1__param_1];
	ld.param.u32 	%r6, [_Z24SinglePassKoggeStoneScanPKjPjjS1_S1_S1__param_2];
	ld.param.u64 	%rd7, [_Z24SinglePassKoggeStoneScanPKjPjjS1_S1_S1__param_3];
	ld.param.u64 	%rd5, [_Z24SinglePassKoggeStoneScanPKjPjjS1_S1_S1__param_4];
	ld.param.u64 	%rd6, [_Z24SinglePassKoggeStoneScanPKjPjjS1_S1_S1__param_5];
	cvta.to.global.u64 	%rd1, %rd7;
	mov.u32 	%r1, %tid.x;
	setp.ne.s32 	%p1, %r1, 0;
	@%p1 bra 	$L__BB0_2;
	cvta.to.global.u64 	%rd8, %rd6;
	atom.global.add.u32 	%r7, [%rd8], 1;
	st.shared.u32 	[_ZZ24SinglePassKoggeStoneScanPKjPjjS1_S1_S1_E5bid_s], %r7;
$L__BB0_2:
	bar.sync 	0;
	ld.shared.u32 	%r2, [_ZZ24SinglePassKoggeStoneScanPKjPjjS1_S1_S1_E5bid_s];
	mov.u32 	%r3, %ntid.x;
	mad.lo.s32 	%r4, %r2, %r3, %r1;
	setp.ge.u32 	%p2, %r4, %r6;
	shl.b32 	%r8, %r1, 2;
	mov.u32 	%r9, _ZZ24SinglePassKoggeStoneScanPKjPjjS1_S1_S1_E2XY;
	add.s32 	%r5, %r9, %r8;
	@%p2 bra 	$L__BB0_4;
	cvta.to.global.u64 	%rd9, %rd3;
	mul.wide.s32 	%rd10, %r4, 4;
	add.s64 	%rd11, %rd9, %rd10;
	ld.global.u32 	%r11, [%rd11];
	st.shared.u32 	[%r5], %r11;
	bra.uni 	$L__BB0_5;
$L__BB0_4:
	mov.b32 	%r10, 0;
	st.shared.u32 	[%r5], %r10;
$L__BB0_5:
	setp.eq.s32 	%p3, %r1, 0;
	bar.sync 	0;
	bar.sync 	0;
	mov.f32 	%f31, 0f00000000;
	@%p3 bra 	$L__BB0_7;
	ld.shared.u32 	%r12, [%r5];
	ld.shared.u32 	%r13, [%r5+-4];
	add.s32 	%r14, %r13, %r12;
	cvt.rn.f32.u32 	%f31, %r14;
$L__BB0_7:
	setp.eq.s32 	%p4, %r1, 0;
	bar.sync 	0;
	@%p4 bra 	$L__BB0_9;
	cvt.rzi.u32.f32 	%r15, %f31;
	st.shared.u32 	[%r5], %r15;
$L__BB0_9:
	bar.sync 	0;
	setp.lt.u32 	%p5, %r1, 2;
	mov.f32 	%f32, 0f00000000;
	@%p5 bra 	$L__BB0_11;
	ld.shared.u32 	%r16, [%r5];
	ld.shared.u32 	%r17, [%r5+-8];
	add.s32 	%r18, %r17, %r16;
	cvt.rn.f32.u32 	%f32, %r18;
$L__BB0_11:
	setp.lt.u32 	%p6, %r1, 2;
	bar.sync 	0;
	@%p6 bra 	$L__BB0_13;
	cvt.rzi.u32.f32 	%r19, %f32;
	st.shared.u32 	[%r5], %r19;
$L__BB0_13:
	bar.sync 	0;
	setp.lt.u32 	%p7, %r1, 4;
	mov.f32 	%f33, 0f00000000;
	@%p7 bra 	$L__BB0_15;
	ld.shared.u32 	%r20, [%r5];
	ld.shared.u32 	%r21, [%r5+-16];
	add.s32 	%r22, %r21, %r20;
	cvt.rn.f32.u32 	%f33, %r22;
$L__BB0_15:
	setp.lt.u32 	%p8, %r1, 4;
	bar.sync 	0;
	@%p8 bra 	$L__BB0_17;
	cvt.rzi.u32.f32 	%r23, %f33;
	st.shared.u32 	[%r5], %r23;
$L__BB0_17:
	bar.sync 	0;
	setp.lt.u32 	%p9, %r1, 8;
	mov.f32 	%f34, 0f00000000;
	@%p9 bra 	$L__BB0_19;
	ld.shared.u32 	%r24, [%r5];
	ld.shared.u32 	%r25, [%r5+-32];
	add.s32 	%r26, %r25, %r24;
	cvt.rn.f32.u32 	%f34, %r26;
$L__BB0_19:
	setp.lt.u32 	%p10, %r1, 8;
	bar.sync 	0;
	@%p10 bra 	$L__BB0_21;
	cvt.rzi.u32.f32 	%r27, %f34;
	st.shared.u32 	[%r5], %r27;
$L__BB0_21:
	bar.sync 	0;
	setp.lt.u32 	%p11, %r1, 16;
	mov.f32 	%f35, 0f00000000;
	@%p11 bra 	$L__BB0_23;
	ld.shared.u32 	%r28, [%r5];
	ld.shared.u32 	%r29, [%r5+-64];
	add.s32 	%r30, %r29, %r28;
	cvt.rn.f32.u32 	%f35, %r30;
$L__BB0_23:
	setp.lt.u32 	%p12, %r1, 16;
	bar.sync 	0;
	@%p12 bra 	$L__BB0_25;
	cvt.rzi.u32.f32 	%r31, %f35;
	st.shared.u32 	[%r5], %r31;
$L__BB0_25:
	bar.sync 	0;
	setp.lt.u32 	%p13, %r1, 32;
	mov.f32 	%f36, 0f00000000;
	@%p13 bra 	$L__BB0_27;
	ld.shared.u32 	%r32, [%r5];
	ld.shared.u32 	%r33, [%r5+-128];
	add.s32 	%r34, %r33, %r32;
	cvt.rn.f32.u32 	%f36, %r34;
$L__BB0_27:
	setp.lt.u32 	%p14, %r1, 32;
	bar.sync 	0;
	@%p14 bra 	$L__BB0_29;
	cvt.rzi.u32.f32 	%r35, %f36;
	st.shared.u32 	[%r5], %r35;
$L__BB0_29:
	bar.sync 	0;
	setp.lt.u32 	%p15, %r1, 64;
	mov.f32 	%f37, 0f00000000;
	@%p15 bra 	$L__BB0_31;
	ld.shared.u32 	%r36, [%r5];
	ld.shared.u32 	%r37, [%r5+-256];
	add.s32 	%r38, %r37, %r36;
	cvt.rn.f32.u32 	%f37, %r38;
$L__BB0_31:
	setp.lt.u32 	%p16, %r1, 64;
	bar.sync 	0;
	@%p16 bra 	$L__BB0_33;
	cvt.rzi.u32.f32 	%r39, %f37;
	st.shared.u32 	[%r5], %r39;
$L__BB0_33:
	bar.sync 	0;
	setp.lt.u32 	%p17, %r1, 128;
	mov.f32 	%f38, 0f00000000;
	@%p17 bra 	$L__BB0_35;
	ld.shared.u32 	%r40, [%r5];
	ld.shared.u32 	%r41, [%r5+-512];
	add.s32 	%r42, %r41, %r40;
	cvt.rn.f32.u32 	%f38, %r42;
$L__BB0_35:
	setp.lt.u32 	%p18, %r1, 128;
	bar.sync 	0;
	@%p18 bra 	$L__BB0_37;
	cvt.rzi.u32.f32 	%r43, %f38;
	st.shared.u32 	[%r5], %r43;
$L__BB0_37:
	bar.sync 	0;
	setp.lt.u32 	%p19, %r1, 256;
	mov.f32 	%f39, 0f00000000;
	@%p19 bra 	$L__BB0_39;
	ld.shared.u32 	%r44, [%r5];
	ld.shared.u32 	%r45, [%r5+-1024];
	add.s32 	%r46, %r45, %r44;
	cvt.rn.f32.u32 	%f39, %r46;
$L__BB0_39:
	setp.lt.u32 	%p20, %r1, 256;
	bar.sync 	0;
	@%p20 bra 	$L__BB0_41;
	cvt.rzi.u32.f32 	%r47, %f39;
	st.shared.u32 	[%r5], %r47;
$L__BB0_41:
	bar.sync 	0;
	setp.lt.u32 	%p21, %r1, 512;
	mov.f32 	%f40, 0f00000000;
	@%p21 bra 	$L__BB0_43;
	ld.shared.u32 	%r48, [%r5];
	ld.shared.u32 	%r49, [%r5+-2048];
	add.s32 	%r50, %r49, %r48;
	cvt.rn.f32.u32 	%f40, %r50;
$L__BB0_43:
	setp.lt.u32 	%p22, %r1, 512;
	bar.sync 	0;
	@%p22 bra 	$L__BB0_45;
	cvt.rzi.u32.f32 	%r51, %f40;
	st.shared.u32 	[%r5], %r51;
$L__BB0_45:
	setp.ne.s32 	%p23, %r1, 0;
	bar.sync 	0;
	@%p23 bra 	$L__BB0_50;
	setp.lt.s32 	%p24, %r2, 1;
	@%p24 bra 	$L__BB0_49;
	mul.wide.u32 	%rd12, %r2, 4;
	add.s64 	%rd2, %rd1, %rd12;
$L__BB0_48:
	atom.global.or.b32 	%r52, [%rd2], 0;
	setp.eq.s32 	%p25, %r52, 0;
	@%p25 bra 	$L__BB0_48;
$L__BB0_49:
	cvta.to.global.u64 	%rd13, %rd5;
	mul.wide.s32 	%rd14, %r2, 4;
	add.s64 	%rd15, %rd13, %rd14;
	ld.global.u32 	%r53, [%rd15];
	st.shared.u32 	[_ZZ24SinglePassKoggeStoneScanPKjPjjS1_S1_S1_E11previousSum], %r53;
	shl.b32 	%r54, %r3, 2;
	add.s32 	%r56, %r9, %r54;
	ld.shared.u32 	%r57, [%r56+-4];
	add.s32 	%r58, %r57, %r53;
	st.global.u32 	[%rd15+4], %r58;
	membar.gl;
	add.s64 	%rd16, %rd1, %rd14;
	atom.global.add.u32 	%r59, [%rd16+4], 1;
$L__BB0_50:
	setp.ge.u32 	%p26, %r4, %r6;
	bar.sync 	0;
	@%p26 bra 	$L__BB0_52;
	ld.shared.u32 	%r60, [%r5];
	ld.shared.u32 	%r61, [_ZZ24SinglePassKoggeStoneScanPKjPjjS1_S1_S1_E11previousSum];
	add.s32 	%r62, %r61, %r60;
	cvta.to.global.u64 	%rd17, %rd4;
	mul.wide.s32 	%rd18, %r4, 4;
	add.s64 	%rd19, %rd17, %rd18;
	st.global.u32 	[%rd19], %r62;
$L__BB0_52:
	ret;

}
	// .globl	_Z9TransposePKjPjjj
.visible .entry _Z9TransposePKjPjjj(
	.param .u64 .ptr .align 1 _Z9TransposePKjPjjj_param_0,
	.param .u64 .ptr .align 1 _Z9TransposePKjPjjj_param_1,
	.param .u32 _Z9TransposePKjPjjj_param_2,
	.param .u32 _Z9TransposePKjPjjj_param_3
)
{
	.reg .pred 	%p<15>;
	.reg .b32 	%r<62>;
	.reg .b64 	%rd<21>;
	// demoted variable
	.shared .align 4 .b8 _ZZ9TransposePKjPjjjE4tile[4224];
	ld.param.u64 	%rd3, [_Z9TransposePKjPjjj_param_0];
	ld.param.u64 	%rd4, [_Z9TransposePKjPjjj_param_1];
	ld.param.u32 	%r19, [_Z9TransposePKjPjjj_param_2];
	ld.param.u32 	%r20, [_Z9TransposePKjPjjj_param_3];
	cvta.to.global.u64 	%rd1, %rd3;
	cvta.to.global.u64 	%rd2, %rd4;
	setp.ne.s32 	%p1, %r20, %r19;
	@%p1 bra 	$L__BB1_2;
	mov.u32 	%r61, %ctaid.x;
	mov.u32 	%r29, %ctaid.y;
	add.s32 	%r30, %r61, %r29;
	mov.u32 	%r31, %nctaid.x;
	rem.u32 	%r60, %r30, %r31;
	bra.uni 	$L__BB1_3;
$L__BB1_2:
	mov.u32 	%r21, %ctaid.x;
	mov.u32 	%r22, %nctaid.x;
	mov.u32 	%r23, %ctaid.y;
	mad.lo.s32 	%r24, %r22, %r23, %r21;
	mov.u32 	%r25, %nctaid.y;
	div.u32 	%r26, %r24, %r25;
	mul.lo.s32 	%r27, %r26, %r25;
	sub.s32 	%r61, %r24, %r27;
	add.s32 	%r28, %r26, %r61;
	rem.u32 	%r60, %r28, %r22;
$L__BB1_3:
	shl.b32 	%r7, %r60, 5;
	mov.u32 	%r8, %tid.x;
	add.s32 	%r9, %r7, %r8;
	shl.b32 	%r10, %r61, 5;
	mov.u32 	%r11, %tid.y;
	add.s32 	%r12, %r10, %r11;
	setp.ge.u32 	%p2, %r9, %r20;
	setp.ge.u32 	%p3, %r12, %r19;
	shl.b32 	%r32, %r8, 2;
	mov.u32 	%r33, _ZZ9TransposePKjPjjjE4tile;
	add.s32 	%r13, %r33, %r32;
	or.pred  	%p4, %p2, %p3;
	@%p4 bra 	$L__BB1_10;
	mad.lo.s32 	%r14, %r12, %r20, %r9;
	mul.wide.u32 	%rd5, %r14, 4;
	add.s64 	%rd6, %rd1, %rd5;
	ld.global.u32 	%r34, [%rd6];
	mad.lo.s32 	%r15, %r11, 132, %r13;
	st.shared.u32 	[%r15], %r34;
	add.s32 	%r35, %r12, 8;
	setp.ge.u32 	%p5, %r35, %r19;
	@%p5 bra 	$L__BB1_6;
	shl.b32 	%r36, %r20, 3;
	add.s32 	%r37, %r14, %r36;
	mul.wide.u32 	%rd7, %r37, 4;
	add.s64 	%rd8, %rd1, %rd7;
	ld.global.u32 	%r38, [%rd8];
	st.shared.u32 	[%r15+1056], %r38;
$L__BB1_6:
	add.s32 	%r39, %r12, 16;
	setp.ge.u32 	%p6, %r39, %r19;
	@%p6 bra 	$L__BB1_8;
	shl.b32 	%r40, %r20, 4;
	add.s32 	%r41, %r14, %r40;
	mul.wide.u32 	%rd9, %r41, 4;
	add.s64 	%rd10, %rd1, %rd9;
	ld.global.u32 	%r42, [%rd10];
	st.shared.u32 	[%r15+2112], %r42;
$L__BB1_8:
	add.s32 	%r43, %r12, 24;
	setp.ge.u32 	%p7, %r43, %r19;
	@%p7 bra 	$L__BB1_10;
	mad.lo.s32 	%r44, %r20, 24, %r14;
	mul.wide.u32 	%rd11, %r44, 4;
	add.s64 	%rd12, %rd1, %rd11;
	ld.global.u32 	%r45, [%rd12];
	st.shared.u32 	[%r15+3168], %r45;
$L__BB1_10:
	bar.sync 	0;
	add.s32 	%r16, %r10, %r8;
	add.s32 	%r17, %r7, %r11;
	setp.ge.u32 	%p8, %r16, %r19;
	setp.ge.u32 	%p9, %r17, %r20;
	or.pred  	%p10, %p9, %p8;
	@%p10 bra 	$L__BB1_19;
	shl.b32 	%r46, %r8, 7;
	add.s32 	%r47, %r13, %r46;
	setp.gt.u32 	%p11, %r11, 31;
	shl.b32 	%r48, %r11, 2;
	add.s32 	%r18, %r47, %r48;
	@%p11 bra 	$L__BB1_13;
	ld.shared.u32 	%r49, [%r18];
	mad.lo.s32 	%r50, %r17, %r19, %r16;
	mul.wide.u32 	%rd13, %r50, 4;
	add.s64 	%rd14, %rd2, %rd13;
	st.global.u32 	[%rd14], %r49;
$L__BB1_13:
	setp.gt.u32 	%p12, %r11, 23;
	@%p12 bra 	$L__BB1_15;
	ld.shared.u32 	%r51, [%r18+32];
	add.s32 	%r52, %r17, 8;
	mad.lo.s32 	%r53, %r52, %r19, %r16;
	mul.wide.u32 	%rd15, %r53, 4;
	add.s64 	%rd16, %rd2, %rd15;
	st.global.u32 	[%rd16], %r51;
$L__BB1_15:
	setp.gt.u32 	%p13, %r11, 15;
	@%p13 bra 	$L__BB1_17;
	ld.shared.u32 	%r54, [%r18+64];
	add.s32 	%r55, %r17, 16;
	mad.lo.s32 	%r56, %r55, %r19, %r16;
	mul.wide.u32 	%rd17, %r56, 4;
	add.s64 	%rd18, %rd2, %rd17;
	st.global.u32 	[%rd18], %r54;
$L__BB1_17:
	setp.gt.u32 	%p14, %r11, 7;
	@%p14 bra 	$L__BB1_19;
	ld.shared.u32 	%r57, [%r18+96];
	add.s32 	%r58, %r17, 24;
	mad.lo.s32 	%r59, %r58, %r19, %r16;
	mul.wide.u32 	%rd19, %r59, 4;
	add.s64 	%rd20, %rd2, %rd19;
	st.global.u32 	[%rd20], %r57;
$L__BB1_19:
	ret;

}


// ===== COMPILED SASS (sm_100) =====

	.target	sm_100

	.elftype	@"ET_EXEC"


//--------------------- .note.nv.tkinfo           --------------------------
	.section	.note.nv.tkinfo,"",@"SHT_NOTE"
	.sectionflags	@"SHF_NOTE_NV_TKINFO"
	.tkinfo
        /*0018*/ 	.word	0x00000002
        /*0030*/ 	.string	""
        /*0030*/ 	.string	"ptxas"
        /*0030*/ 	.string	"Cuda compilation tools, release 13.0, V13.0.88"
        /*0030*/ 	.string	"Build cuda_13.0.r13.0/compiler.36424714_0"
        /*0030*/ 	.string	"-arch sm_100 -m 64 "



//--------------------- .note.nv.cuinfo           --------------------------
	.section	.note.nv.cuinfo,"",@"SHT_NOTE"
	.sectionflags	@"SHF_NOTE_NV_CUINFO"
        /*0018*/ 	.short	0x0002
        /*001a*/ 	.short	0x0064
        /*001c*/ 	.short	0x0082
	.zero		2


//--------------------- .nv.info                  --------------------------
	.section	.nv.info,"",@"SHT_CUDA_INFO"
	.align	4


	//----- nvinfo : EIATTR_REGCOUNT
	.align		4
        /*0000*/ 	.byte	0x04, 0x2f
        /*0002*/ 	.short	(.L_1 - .L_0)
	.align		4
.L_0:
        /*0004*/ 	.word	index@(_Z24SinglePassKoggeStoneScanPKjPjjS1_S1_S1_)
        /*0008*/ 	.word	0x0000000e


	//----- nvinfo : EIATTR_FRAME_SIZE
	.align		4
.L_1:
        /*000c*/ 	.byte	0x04, 0x11
        /*000e*/ 	.short	(.L_3 - .L_2)
	.align		4
.L_2:
        /*0010*/ 	.word	index@(_Z24SinglePassKoggeStoneScanPKjPjjS1_S1_S1_)
        /*0014*/ 	.word	0x00000000


	//----- nvinfo : EIATTR_REGCOUNT
	.align		4
.L_3:
        /*0018*/ 	.byte	0x04, 0x2f
        /*001a*/ 	.short	(.L_5 - .L_4)
	.align		4
.L_4:
        /*001c*/ 	.word	index@(_Z9TransposePKjPjjj)
        /*0020*/ 	.word	0x00000018


	//----- nvinfo : EIATTR_FRAME_SIZE
	.align		4
.L_5:
        /*0024*/ 	.byte	0x04, 0x11
        /*0026*/ 	.short	(.L_7 - .L_6)
	.align		4
.L_6:
        /*0028*/ 	.word	index@(_Z9TransposePKjPjjj)
        /*002c*/ 	.word	0x00000000


	//----- nvinfo : EIATTR_MIN_STACK_SIZE
	.align		4
.L_7:
        /*0030*/ 	.byte	0x04, 0x12
        /*0032*/ 	.short	(.L_9 - .L_8)
	.align		4
.L_8:
        /*0034*/ 	.word	index@(_Z9TransposePKjPjjj)
        /*0038*/ 	.word	0x00000000


	//----- nvinfo : EIATTR_MIN_STACK_SIZE
	.align		4
.L_9:
        /*003c*/ 	.byte	0x04, 0x12
        /*003e*/ 	.short	(.L_11 - .L_10)
	.align		4
.L_10:
        /*0040*/ 	.word	index@(_Z24SinglePassKoggeStoneScanPKjPjjS1_S1_S1_)
        /*0044*/ 	.word	0x00000000
.L_11:


//--------------------- .nv.compat                --------------------------
	.section	.nv.compat,"",@"SHT_CUDA_COMPAT_INFO"
	.align	4
        /*0000*/ 	.byte	0x02, 0x09, 0x00, 0x00, 0x02, 0x02, 0x01, 0x00, 0x02, 0x05, 0x05, 0x00, 0x03, 0x07, 0x01, 0x01
        /*0010*/ 	.byte	0x02, 0x03, 0x00, 0x00, 0x02, 0x06, 0x01, 0x00, 0x04, 0x0b, 0x08, 0x00, 0x09, 0x00, 0x00, 0x00
        /*0020*/ 	.byte	0x00, 0x00, 0x00, 0x00


//--------------------- .nv.info._Z9TransposePKjPjjj --------------------------
	.section	.nv.info._Z9TransposePKjPjjj,"",@"SHT_CUDA_INFO"
	.sectionflags	@""
	.align	4


	//----- nvinfo : EIATTR_CUDA_API_VERSION
	.align		4
        /*0000*/ 	.byte	0x04, 0x37
        /*0002*/ 	.short	(.L_13 - .L_12)
.L_12:
        /*0004*/ 	.word	0x00000082


	//----- nvinfo : EIATTR_KPARAM_INFO
	.align		4
.L_13:
        /*0008*/ 	.byte	0x04, 0x17
        /*000a*/ 	.short	(.L_15 - .L_14)
.L_14:
        /*000c*/ 	.word	0x00000000
        /*0010*/ 	.short	0x0003
        /*0012*/ 	.short	0x0014
        /*0014*/ 	.byte	0x00, 0xf0, 0x11, 0x00


	//----- nvinfo : EIATTR_KPARAM_INFO
	.align		4
.L_15:
        /*0018*/ 	.byte	0x04, 0x17
        /*001a*/ 	.short	(.L_17 - .L_16)
.L_16:
        /*001c*/ 	.word	0x00000000
        /*0020*/ 	.short	0x0002
        /*0022*/ 	.short	0x0010
        /*0024*/ 	.byte	0x00, 0xf0, 0x11, 0x00


	//----- nvinfo : EIATTR_KPARAM_INFO
	.align		4
.L_17:
        /*0028*/ 	.byte	0x04, 0x17
        /*002a*/ 	.short	(.L_19 - .L_18)
.L_18:
        /*002c*/ 	.word	0x00000000
        /*0030*/ 	.short	0x0001
        /*0032*/ 	.short	0x0008
        /*0034*/ 	.byte	0x00, 0xf5, 0x21, 0x00


	//----- nvinfo : EIATTR_KPARAM_INFO
	.align		4
.L_19:
        /*0038*/ 	.byte	0x04, 0x17
        /*003a*/ 	.short	(.L_21 - .L_20)
.L_20:
        /*003c*/ 	.word	0x00000000
        /*0040*/ 	.short	0x0000
        /*0042*/ 	.short	0x0000
        /*0044*/ 	.byte	0x00, 0xf5, 0x21, 0x00


	//----- nvinfo : EIATTR_SPARSE_MMA_MASK
	.align		4
.L_21:
        /*0048*/ 	.byte	0x03, 0x50
        /*004a*/ 	.short	0x0000


	//----- nvinfo : EIATTR_MAXREG_COUNT
	.align		4
        /*004c*/ 	.byte	0x03, 0x1b
        /*004e*/ 	.short	0x00ff


	//----- nvinfo : EIATTR_NUM_BARRIERS
	.align		4
        /*0050*/ 	.byte	0x02, 0x4c
        /*0052*/ 	.byte	0x01
	.zero		1


	//----- nvinfo : EIATTR_MERCURY_ISA_VERSION
	.align		4
        /*0054*/ 	.byte	0x03, 0x5f
        /*0056*/ 	.short	0x0101


	//----- nvinfo : EIATTR_VRC_CTA_INIT_COUNT
	.align		4
        /*0058*/ 	.byte	0x02, 0x4a
	.zero		1
	.zero		1


	//----- nvinfo : EIATTR_EXIT_INSTR_OFFSETS
	.align		4
        /*005c*/ 	.byte	0x04, 0x1c
        /*005e*/ 	.short	(.L_23 - .L_22)


	//   ....[0]....
.L_22:
        /*0060*/ 	.word	0x00000720


	//   ....[1]....
        /*0064*/ 	.word	0x000008a0


	//   ....[2]....
        /*0068*/ 	.word	0x00000910


	//----- nvinfo : EIATTR_CRS_STACK_SIZE
	.align		4
.L_23:
        /*006c*/ 	.byte	0x04, 0x1e
        /*006e*/ 	.short	(.L_25 - .L_24)
.L_24:
        /*0070*/ 	.word	0x00000000


	//----- nvinfo : EIATTR_CBANK_PARAM_SIZE
	.align		4
.L_25:
        /*0074*/ 	.byte	0x03, 0x19
        /*0076*/ 	.short	0x0018


	//----- nvinfo : EIATTR_PARAM_CBANK
	.align		4
        /*0078*/ 	.byte	0x04, 0x0a
        /*007a*/ 	.short	(.L_27 - .L_26)
	.align		4
.L_26:
        /*007c*/ 	.word	index@(.nv.constant0._Z9TransposePKjPjjj)
        /*0080*/ 	.short	0x0380
        /*0082*/ 	.short	0x0018


	//----- nvinfo : EIATTR_SW_WAR
	.align		4
.L_27:
        /*0084*/ 	.byte	0x04, 0x36
        /*0086*/ 	.short	(.L_29 - .L_28)
.L_28:
        /*0088*/ 	.word	0x00000008
.L_29:


//--------------------- .nv.info._Z24SinglePassKoggeStoneScanPKjPjjS1_S1_S1_ --------------------------
	.section	.nv.info._Z24SinglePassKoggeStoneScanPKjPjjS1_S1_S1_,"",@"SHT_CUDA_INFO"
	.sectionflags	@""
	.align	4


	//----- nvinfo : EIATTR_CUDA_API_VERSION
	.align		4
        /*0000*/ 	.byte	0x04, 0x37
        /*0002*/ 	.short	(.L_31 - .L_30)
.L_30:
        /*0004*/ 	.word	0x00000082


	//----- nvinfo : EIATTR_KPARAM_INFO
	.align		4
.L_31:
        /*0008*/ 	.byte	0x04, 0x17
        /*000a*/ 	.short	(.L_33 - .L_32)
.L_32:
        /*000c*/ 	.word	0x00000000
        /*0010*/ 	.short	0x0005
        /*0012*/ 	.short	0x0028
        /*0014*/ 	.byte	0x00, 0xf5, 0x21, 0x00


	//----- nvinfo : EIATTR_KPARAM_INFO
	.align		4
.L_33:
        /*0018*/ 	.byte	0x04, 0x17
        /*001a*/ 	.short	(.L_35 - .L_34)
.L_34:
        /*001c*/ 	.word	0x00000000
        /*0020*/ 	.short	0x0004
        /*0022*/ 	.short	0x0020
        /*0024*/ 	.byte	0x00, 0xf5, 0x21, 0x00


	//----- nvinfo : EIATTR_KPARAM_INFO
	.align		4
.L_35:
        /*0028*/ 	.byte	0x04, 0x17
        /*002a*/ 	.short	(.L_37 - .L_36)
.L_36:
        /*002c*/ 	.word	0x00000000
        /*0030*/ 	.short	0x0003
        /*0032*/ 	.short	0x0018
        /*0034*/ 	.byte	0x00, 0xf5, 0x21, 0x00


	//----- nvinfo : EIATTR_KPARAM_INFO
	.align		4
.L_37:
        /*0038*/ 	.byte	0x04, 0x17
        /*003a*/ 	.short	(.L_39 - .L_38)
.L_38:
        /*003c*/ 	.word	0x00000000
        /*0040*/ 	.short	0x0002
        /*0042*/ 	.short	0x0010
        /*0044*/ 	.byte	0x00, 0xf0, 0x11, 0x00


	//----- nvinfo : EIATTR_KPARAM_INFO
	.align		4
.L_39:
        /*0048*/ 	.byte	0x04, 0x17
        /*004a*/ 	.short	(.L_41 - .L_40)
.L_40:
        /*004c*/ 	.word	0x00000000
        /*0050*/ 	.short	0x0001
        /*0052*/ 	.short	0x0008
        /*0054*/ 	.byte	0x00, 0xf5, 0x21, 0x00


	//----- nvinfo : EIATTR_KPARAM_INFO
	.align		4
.L_41:
        /*0058*/ 	.byte	0x04, 0x17
        /*005a*/ 	.short	(.L_43 - .L_42)
.L_42:
        /*005c*/ 	.word	0x00000000
        /*0060*/ 	.short	0x0000
        /*0062*/ 	.short	0x0000
        /*0064*/ 	.byte	0x00, 0xf5, 0x21, 0x00


	//----- nvinfo : EIATTR_SPARSE_MMA_MASK
	.align		4
.L_43:
        /*0068*/ 	.byte	0x03, 0x50
        /*006a*/ 	.short	0x0000


	//----- nvinfo : EIATTR_MAXREG_COUNT
	.align		4
        /*006c*/ 	.byte	0x03, 0x1b
        /*006e*/ 	.short	0x00ff


	//----- nvinfo : EIATTR_NUM_BARRIERS
	.align		4
        /*0070*/ 	.byte	0x02, 0x4c
        /*0072*/ 	.byte	0x01
	.zero		1


	//----- nvinfo : EIATTR_MERCURY_ISA_VERSION
	.align		4
        /*0074*/ 	.byte	0x03, 0x5f
        /*0076*/ 	.short	0x0101


	//----- nvinfo : EIATTR_VRC_CTA_INIT_COUNT
	.align		4
        /*0078*/ 	.byte	0x02, 0x4a
	.zero		1
	.zero		1


	//----- nvinfo : EIATTR_EXIT_INSTR_OFFSETS
	.align		4
        /*007c*/ 	.byte	0x04, 0x1c
        /*007e*/ 	.short	(.L_45 - .L_44)


	//   ....[0]....
.L_44:
        /*0080*/ 	.word	0x00000a20


	//   ....[1]....
        /*0084*/ 	.word	0x00000a90


	//----- nvinfo : EIATTR_CRS_STACK_SIZE
	.align		4
.L_45:
        /*0088*/ 	.byte	0x04, 0x1e
        /*008a*/ 	.short	(.L_47 - .L_46)
.L_46:
        /*008c*/ 	.word	0x00000000


	//----- nvinfo : EIATTR_CBANK_PARAM_SIZE
	.align		4
.L_47:
        /*0090*/ 	.byte	0x03, 0x19
        /*0092*/ 	.short	0x0030


	//----- nvinfo : EIATTR_PARAM_CBANK
	.align		4
        /*0094*/ 	.byte	0x04, 0x0a
        /*0096*/ 	.short	(.L_49 - .L_48)
	.align		4
.L_48:
        /*0098*/ 	.word	index@(.nv.constant0._Z24SinglePassKoggeStoneScanPKjPjjS1_S1_S1_)
        /*009c*/ 	.short	0x0380
        /*009e*/ 	.short	0x0030


	//----- nvinfo : EIATTR_SW_WAR
	.align		4
.L_49:
        /*00a0*/ 	.byte	0x04, 0x36
        /*00a2*/ 	.short	(.L_51 - .L_50)
.L_50:
        /*00a4*/ 	.word	0x00000008
.L_51:


//--------------------- .nv.callgraph             --------------------------
	.section	.nv.callgraph,"",@"SHT_CUDA_CALLGRAPH"
	.align	4
	.sectionentsize	8
	.align		4
        /*0000*/ 	.word	0x00000000
	.align		4
        /*0004*/ 	.word	0xffffffff
	.align		4
        /*0008*/ 	.word	0x00000000
	.align		4
        /*000c*/ 	.word	0xfffffffe
	.align		4
        /*0010*/ 	.word	0x00000000
	.align		4
        /*0014*/ 	.word	0xfffffffd
	.align		4
        /*0018*/ 	.word	0x00000000
	.align		4
        /*001c*/ 	.word	0xfffffffc


//--------------------- .text._Z9TransposePKjPjjj --------------------------
	.section	.text._Z9TransposePKjPjjj,"ax",@progbits
	.align	128
        .global         _Z9TransposePKjPjjj
        .type           _Z9TransposePKjPjjj,@function
        .size           _Z9TransposePKjPjjj,(.L_x_11 - _Z9TransposePKjPjjj)
        .other          _Z9TransposePKjPjjj,@"STO_CUDA_ENTRY STV_DEFAULT"
_Z9TransposePKjPjjj:
.text._Z9TransposePKjPjjj:
[----:B------:R-:W-:Y:S08]  /*0000*/  LDC R1, c[0x0][0x37c] ;  /* 0x0000df00ff017b82 */ /* 0x000ff00000000800 */
[----:B------:R-:W0:Y:S02]  /*0010*/  LDC.64 R2, c[0x0][0x390] ;  /* 0x0000e400ff027b82 */ /* 0x000e240000000a00 */
[----:B0-----:R-:W-:-:S13]  /*0020*/  ISETP.NE.AND P0, PT, R3, R2, PT ;  /* 0x000000020300720c */ /* 0x001fda0003f05270 */
[----:B------:R-:W-:Y:S05]  /*0030*/  @P0 BRA `(.L_x_0) ;  /* 0x00000000005c0947 */ /* 0x000fea0003800000 */
[----:B------:R-:W0:Y:S08]  /*0040*/  LDC R7, c[0x0][0x370] ;  /* 0x0000dc00ff077b82 */ /* 0x000e300000000800 */
[----:B------:R-:W-:Y:S08]  /*0050*/  S2UR UR5, SR_CTAID.X ;  /* 0x00000000000579c3 */ /* 0x000ff00000002500 */
[----:B------:R-:W1:Y:S01]  /*0060*/  S2UR UR4, SR_CTAID.Y ;  /* 0x00000000000479c3 */ /* 0x000e620000002600 */
[----:B0-----:R-:W0:Y:S01]  /*0070*/  I2F.U32.RP R0, R7 ;  /* 0x0000000700007306 */ /* 0x001e220000209000 */
[----:B------:R-:W-:-:S07]  /*0080*/  ISETP.NE.U32.AND P1, PT, R7, RZ, PT ;  /* 0x000000ff0700720c */ /* 0x000fce0003f25070 */
[----:B0-----:R-:W0:Y:S01]  /*0090*/  MUFU.RCP R0, R0 ;  /* 0x0000000000007308 */ /* 0x001e220000001000 */
[----:B-1----:R-:W-:Y:S01]  /*00a0*/  UIADD3 UR4, UPT, UPT, UR5, UR4, URZ ;  /* 0x0000000405047290 */ /* 0x002fe2000fffe0ff */
[----:B0-----:R-:W-:-:S06]  /*00b0*/  IADD3 R4, PT, PT, R0, 0xffffffe, RZ ;  /* 0x0ffffffe00047810 */ /* 0x001fcc0007ffe0ff */
[----:B------:R0:W1:Y:S02]  /*00c0*/  F2I.FTZ.U32.TRUNC.NTZ R5, R4 ;  /* 0x0000000400057305 */ /* 0x000064000021f000 */
[----:B0-----:R-:W-:Y:S02]  /*00d0*/  HFMA2 R4, -RZ, RZ, 0, 0 ;  /* 0x00000000ff047431 */ /* 0x001fe400000001ff */
[----:B-1----:R-:W-:-:S04]  /*00e0*/  IMAD.MOV R6, RZ, RZ, -R5 ;  /* 0x000000ffff067224 */ /* 0x002fc800078e0a05 */
[----:B------:R-:W-:-:S04]  /*00f0*/  IMAD R9, R6, R7, RZ ;  /* 0x0000000706097224 */ /* 0x000fc800078e02ff */
[----:B------:R-:W-:-:S06]  /*0100*/  IMAD.HI.U32 R5, R5, R9, R4 ;  /* 0x0000000905057227 */ /* 0x000fcc00078e0004 */
[----:B------:R-:W-:-:S04]  /*0110*/  IMAD.HI.U32 R5, R5, UR4, RZ ;  /* 0x0000000405057c27 */ /* 0x000fc8000f8e00ff */
[----:B------:R-:W-:-:S04]  /*0120*/  IMAD.MOV R0, RZ, RZ, -R5 ;  /* 0x000000ffff007224 */ /* 0x000fc800078e0a05 */
[----:B------:R-:W-:-:S05]  /*0130*/  IMAD R0, R7, R0, UR4 ;  /* 0x0000000407007e24 */ /* 0x000fca000f8e0200 */
[----:B------:R-:W-:-:S13]  /*0140*/  ISETP.GE.U32.AND P0, PT, R0, R7, PT ;  /* 0x000000070000720c */ /* 0x000fda0003f06070 */
[----:B------:R-:W-:-:S04]  /*0150*/  @P0 IADD3 R0, PT, PT, R0, -R7, RZ ;  /* 0x8000000700000210 */ /* 0x000fc80007ffe0ff */
[----:B------:R-:W-:-:S13]  /*0160*/  ISETP.GE.U32.AND P0, PT, R0, R7, PT ;  /* 0x000000070000720c */ /* 0x000fda0003f06070 */
[----:B------:R-:W-:Y:S01]  /*0170*/  @P0 IMAD.IADD R0, R0, 0x1, -R7 ;  /* 0x0000000100000824 */ /* 0x000fe200078e0a07 */
[----:B------:R-:W-:Y:S02]  /*0180*/  @!P1 LOP3.LUT R0, RZ, R7, RZ, 0x33, !PT ;  /* 0x00000007ff009212 */ /* 0x000fe400078e33ff */
[----:B------:R-:W-:Y:S01]  /*0190*/  MOV R7, UR5 ;  /* 0x0000000500077c02 */ /* 0x000fe20008000f00 */
[----:B------:R-:W-:Y:S06]  /*01a0*/  BRA `(.L_x_1) ;  /* 0x0000000000b07947 */ /* 0x000fec0003800000 */
.L_x_0:
[----:B------:R-:W0:Y:S01]  /*01b0*/  LDC R0, c[0x0][0x370] ;  /* 0x0000dc00ff007b82 */ /* 0x000e220000000800 */
[----:B------:R-:W1:Y:S01]  /*01c0*/  S2R R9, SR_CTAID.X ;  /* 0x0000000000097919 */ /* 0x000e620000002500 */
[----:B------:R-:W1:Y:S06]  /*01d0*/  S2R R11, SR_CTAID.Y ;  /* 0x00000000000b7919 */ /* 0x000e6c0000002600 */
[----:B------:R-:W2:Y:S02]  /*01e0*/  LDC R10, c[0x0][0x374] ;  /* 0x0000dd00ff0a7b82 */ /* 0x000ea40000000800 */
[----:B--2---:R-:W2:Y:S01]  /*01f0*/  I2F.U32.RP R6, R10 ;  /* 0x0000000a00067306 */ /* 0x004ea20000209000 */
[----:B------:R-:W-:-:S07]  /*0200*/  ISETP.NE.U32.AND P2, PT, R10, RZ, PT ;  /* 0x000000ff0a00720c */ /* 0x000fce0003f45070 */
[----:B--2---:R-:W2:Y:S02]  /*0210*/  MUFU.RCP R6, R6 ;  /* 0x0000000600067308 */ /* 0x004ea40000001000 */
[----:B--2---:R-:W-:-:S06]  /*0220*/  VIADD R4, R6, 0xffffffe ;  /* 0x0ffffffe06047836 */ /* 0x004fcc0000000000 */
[----:B0-----:R-:W0:Y:S08]  /*0230*/  I2F.U32.RP R6, R0 ;  /* 0x0000000000067306 */ /* 0x001e300000209000 */
[----:B------:R2:W3:Y:S08]  /*0240*/  F2I.FTZ.U32.TRUNC.NTZ R5, R4 ;  /* 0x0000000400057305 */ /* 0x0004f0000021f000 */
[----:B0-----:R-:W0:Y:S01]  /*0250*/  MUFU.RCP R6, R6 ;  /* 0x0000000600067308 */ /* 0x001e220000001000 */
[----:B--2---:R-:W-:Y:S01]  /*0260*/  IMAD.MOV.U32 R4, RZ, RZ, RZ ;  /* 0x000000ffff047224 */ /* 0x004fe200078e00ff */
[----:B---3--:R-:W-:-:S05]  /*0270*/  IADD3 R7, PT, PT, RZ, -R5, RZ ;  /* 0x80000005ff077210 */ /* 0x008fca0007ffe0ff */
[----:B------:R-:W-:-:S04]  /*0280*/  IMAD R7, R7, R10, RZ ;  /* 0x0000000a07077224 */ /* 0x000fc800078e02ff */
[----:B------:R-:W-:Y:S01]  /*0290*/  IMAD.HI.U32 R8, R5, R7, R4 ;  /* 0x0000000705087227 */ /* 0x000fe200078e0004 */
[----:B0-----:R-:W-:-:S03]  /*02a0*/  IADD3 R4, PT, PT, R6, 0xffffffe, RZ ;  /* 0x0ffffffe06047810 */ /* 0x001fc60007ffe0ff */
[----:B-1----:R-:W-:-:S04]  /*02b0*/  IMAD R7, R11, R0, R9 ;  /* 0x000000000b077224 */ /* 0x002fc800078e0209 */
[----:B------:R-:W-:-:S05]  /*02c0*/  IMAD.HI.U32 R8, R8, R7, RZ ;  /* 0x0000000708087227 */ /* 0x000fca00078e00ff */
[----:B------:R-:W-:-:S05]  /*02d0*/  IADD3 R5, PT, PT, -R8, RZ, RZ ;  /* 0x000000ff08057210 */ /* 0x000fca0007ffe1ff */
[----:B------:R-:W-:-:S05]  /*02e0*/  IMAD R5, R10, R5, R7 ;  /* 0x000000050a057224 */ /* 0x000fca00078e0207 */
[----:B------:R-:W-:-:S13]  /*02f0*/  ISETP.GE.U32.AND P0, PT, R5, R10, PT ;  /* 0x0000000a0500720c */ /* 0x000fda0003f06070 */
[----:B------:R-:W-:Y:S02]  /*0300*/  @P0 IMAD.IADD R5, R5, 0x1, -R10 ;  /* 0x0000000105050824 */ /* 0x000fe400078e0a0a */
[----:B------:R-:W-:-:S03]  /*0310*/  @P0 VIADD R8, R8, 0x1 ;  /* 0x0000000108080836 */ /* 0x000fc60000000000 */
[----:B------:R-:W-:Y:S02]  /*0320*/  ISETP.GE.U32.AND P1, PT, R5, R10, PT ;  /* 0x0000000a0500720c */ /* 0x000fe40003f26070 */
[----:B------:R0:W1:Y:S02]  /*0330*/  F2I.FTZ.U32.TRUNC.NTZ R5, R4 ;  /* 0x0000000400057305 */ /* 0x000064000021f000 */
[----:B0-----:R-:W-:-:S09]  /*0340*/  IMAD.MOV.U32 R4, RZ, RZ, RZ ;  /* 0x000000ffff047224 */ /* 0x001fd200078e00ff */
[----:B------:R-:W-:Y:S02]  /*0350*/  @P1 IADD3 R8, PT, PT, R8, 0x1, RZ ;  /* 0x0000000108081810 */ /* 0x000fe40007ffe0ff */
[----:B------:R-:W-:Y:S01]  /*0360*/  @!P2 LOP3.LUT R8, RZ, R10, RZ, 0x33, !PT ;  /* 0x0000000aff08a212 */ /* 0x000fe200078e33ff */
[----:B-1----:R-:W-:Y:S01]  /*0370*/  IMAD.MOV R9, RZ, RZ, -R5 ;  /* 0x000000ffff097224 */ /* 0x002fe200078e0a05 */
[----:B------:R-:W-:Y:S02]  /*0380*/  ISETP.NE.U32.AND P1, PT, R0, RZ, PT ;  /* 0x000000ff0000720c */ /* 0x000fe40003f25070 */
[----:B------:R-:W-:Y:S01]  /*0390*/  IADD3 R6, PT, PT, -R8, RZ, RZ ;  /* 0x000000ff08067210 */ /* 0x000fe20007ffe1ff */
[----:B------:R-:W-:-:S04]  /*03a0*/  IMAD R9, R9, R0, RZ ;  /* 0x0000000009097224 */ /* 0x000fc800078e02ff */
[----:B------:R-:W-:Y:S02]  /*03b0*/  IMAD R7, R10, R6, R7 ;  /* 0x000000060a077224 */ /* 0x000fe400078e0207 */
[----:B------:R-:W-:-:S03]  /*03c0*/  IMAD.HI.U32 R4, R5, R9, R4 ;  /* 0x0000000905047227 */ /* 0x000fc600078e0004 */
[----:B------:R-:W-:-:S05]  /*03d0*/  IADD3 R5, PT, PT, R8, R7, RZ ;  /* 0x0000000708057210 */ /* 0x000fca0007ffe0ff */
[----:B------:R-:W-:-:S04]  /*03e0*/  IMAD.HI.U32 R4, R4, R5, RZ ;  /* 0x0000000504047227 */ /* 0x000fc800078e00ff */
[----:B------:R-:W-:-:S04]  /*03f0*/  IMAD.MOV R4, RZ, RZ, -R4 ;  /* 0x000000ffff047224 */ /* 0x000fc800078e0a04 */
[----:B------:R-:W-:-:S05]  /*0400*/  IMAD R5, R0, R4, R5 ;  /* 0x0000000400057224 */ /* 0x000fca00078e0205 */
[----:B------:R-:W-:-:S13]  /*0410*/  ISETP.GE.U32.AND P0, PT, R5, R0, PT ;  /* 0x000000000500720c */ /* 0x000fda0003f06070 */
[----:B------:R-:W-:-:S04]  /*0420*/  @P0 IADD3 R5, PT, PT, R5, -R0, RZ ;  /* 0x8000000005050210 */ /* 0x000fc80007ffe0ff */
[----:B------:R-:W-:-:S13]  /*0430*/  ISETP.GE.U32.AND P0, PT, R5, R0, PT ;  /* 0x000000000500720c */ /* 0x000fda0003f06070 */
[----:B------:R-:W-:Y:S01]  /*0440*/  @P0 IMAD.IADD R5, R5, 0x1, -R0 ;  /* 0x0000000105050824 */ /* 0x000fe200078e0a00 */
[----:B------:R-:W-:-:S04]  /*0450*/  @!P1 LOP3.LUT R5, RZ, R0, RZ, 0x33, !PT ;  /* 0x00000000ff059212 */ /* 0x000fc800078e33ff */
[----:B------:R-:W-:-:S07]  /*0460*/  MOV R0, R5 ;  /* 0x0000000500007202 */ /* 0x000fce0000000f00 */
.L_x_1:
[----:B------:R-:W0:Y:S01]  /*0470*/  S2R R4, SR_TID.Y ;  /* 0x0000000000047919 */ /* 0x000e220000002200 */
[----:B------:R-:W1:Y:S01]  /*0480*/  S2UR UR5, SR_CgaCtaId ;  /* 0x00000000000579c3 */ /* 0x000e620000008800 */
[----:B------:R-:W-:Y:S01]  /*0490*/  UMOV UR4, 0x400 ;  /* 0x0000040000047882 */ /* 0x000fe20000000000 */
[----:B------:R-:W2:Y:S01]  /*04a0*/  LDCU.64 UR6, c[0x0][0x358] ;  /* 0x00006b00ff0677ac */ /* 0x000ea20008000a00 */
[----:B------:R-:W3:Y:S01]  /*04b0*/  S2R R8, SR_TID.X ;  /* 0x0000000000087919 */ /* 0x000ee20000002100 */
[----:B------:R-:W-:Y:S01]  /*04c0*/  BSSY.RECONVERGENT B0, `(.L_x_2) ;  /* 0x0000024000007945 */ /* 0x000fe20003800200 */
[----:B-1----:R-:W-:Y:S01]  /*04d0*/  ULEA UR4, UR5, UR4, 0x18 ;  /* 0x0000000405047291 */ /* 0x002fe2000f8ec0ff */
[----:B0-----:R-:W-:Y:S02]  /*04e0*/  IMAD R17, R7, 0x20, R4 ;  /* 0x0000002007117824 */ /* 0x001fe400078e0204 */
[----:B---3--:R-:W-:-:S03]  /*04f0*/  IMAD R10, R0, 0x20, R8 ;  /* 0x00000020000a7824 */ /* 0x008fc600078e0208 */
[----:B------:R-:W-:Y:S02]  /*0500*/  ISETP.GE.U32.AND P0, PT, R17, R2, PT ;  /* 0x000000021100720c */ /* 0x000fe40003f06070 */
[----:B------:R-:W-:Y:S02]  /*0510*/  LEA R5, R7, R8, 0x5 ;  /* 0x0000000807057211 */ /* 0x000fe400078e28ff */
[----:B------:R-:W-:Y:S02]  /*0520*/  ISETP.GE.U32.OR P1, PT, R10, R3, P0 ;  /* 0x000000030a00720c */ /* 0x000fe40000726470 */
[----:B------:R-:W-:Y:S02]  /*0530*/  LEA R0, R0, R4, 0x5 ;  /* 0x0000000400007211 */ /* 0x000fe400078e28ff */
[----:B------:R-:W-:Y:S02]  /*0540*/  ISETP.GE.U32.AND P2, PT, R5, R2, PT ;  /* 0x000000020500720c */ /* 0x000fe40003f46070 */
[----:B------:R-:W-:-:S02]  /*0550*/  LEA R9, R8, UR4, 0x2 ;  /* 0x0000000408097c11 */ /* 0x000fc4000f8e10ff */
[----:B------:R-:W-:-:S05]  /*0560*/  ISETP.GE.U32.OR P0, PT, R0, R3, P2 ;  /* 0x000000030000720c */ /* 0x000fca0001706470 */
[----:B--2---:R-:W-:Y:S08]  /*0570*/  @P1 BRA `(.L_x_3) ;  /* 0x0000000000601947 */ /* 0x004ff00003800000 */
[----:B------:R-:W0:Y:S01]  /*0580*/  LDC.64 R6, c[0x0][0x380] ;  /* 0x0000e000ff067b82 */ /* 0x000e220000000a00 */
[C---:B------:R-:W-:Y:S01]  /*0590*/  IADD3 R11, PT, PT, R17.reuse, 0x8, RZ ;  /* 0x00000008110b7810 */ /* 0x040fe20007ffe0ff */
[C---:B------:R-:W-:Y:S01]  /*05a0*/  VIADD R13, R17.reuse, 0x10 ;  /* 0x00000010110d7836 */ /* 0x040fe20000000000 */
[C---:B------:R-:W-:Y:S01]  /*05b0*/  IADD3 R15, PT, PT, R17.reuse, 0x18, RZ ;  /* 0x00000018110f7810 */ /* 0x040fe20007ffe0ff */
[----:B------:R-:W-:Y:S01]  /*05c0*/  IMAD R10, R17, R3, R10 ;  /* 0x00000003110a7224 */ /* 0x000fe200078e020a */
[-C--:B------:R-:W-:Y:S02]  /*05d0*/  ISETP.GE.U32.AND P1, PT, R11, R2.reuse, PT ;  /* 0x000000020b00720c */ /* 0x080fe40003f26070 */
[-C--:B------:R-:W-:Y:S02]  /*05e0*/  ISETP.GE.U32.AND P2, PT, R13, R2.reuse, PT ;  /* 0x000000020d00720c */ /* 0x080fe40003f46070 */
[----:B------:R-:W-:-:S09]  /*05f0*/  ISETP.GE.U32.AND P3, PT, R15, R2, PT ;  /* 0x000000020f00720c */ /* 0x000fd20003f66070 */
[C---:B------:R-:W-:Y:S02]  /*0600*/  @!P1 LEA R13, R3.reuse, R10, 0x3 ;  /* 0x0000000a030d9211 */ /* 0x040fe400078e18ff */
[C-C-:B------:R-:W-:Y:S02]  /*0610*/  @!P2 IMAD R15, R3.reuse, 0x10, R10.reuse ;  /* 0x00000010030fa824 */ /* 0x140fe400078e020a */
[----:B------:R-:W-:Y:S02]  /*0620*/  @!P3 IMAD R3, R3, 0x18, R10 ;  /* 0x000000180303b824 */ /* 0x000fe400078e020a */
[----:B0-----:R-:W-:-:S04]  /*0630*/  IMAD.WIDE.U32 R10, R10, 0x4, R6 ;  /* 0x000000040a0a7825 */ /* 0x001fc800078e0006 */
[--C-:B------:R-:W-:Y:S02]  /*0640*/  @!P1 IMAD.WIDE.U32 R12, R13, 0x4, R6.reuse ;  /* 0x000000040d0c9825 */ /* 0x100fe400078e0006 */
[----:B------:R-:W2:Y:S02]  /*0650*/  LDG.E R10, desc[UR6][R10.64] ;  /* 0x000000060a0a7981 */ /* 0x000ea4000c1e1900 */
[--C-:B------:R-:W-:Y:S02]  /*0660*/  @!P2 IMAD.WIDE.U32 R14, R15, 0x4, R6.reuse ;  /* 0x000000040f0ea825 */ /* 0x100fe400078e0006 */
[----:B------:R-:W3:Y:S02]  /*0670*/  @!P1 LDG.E R12, desc[UR6][R12.64] ;  /* 0x000000060c0c9981 */ /* 0x000ee4000c1e1900 */
[----:B------:R-:W-:Y:S02]  /*0680*/  @!P3 IMAD.WIDE.U32 R6, R3, 0x4, R6 ;  /* 0x000000040306b825 */ /* 0x000fe400078e0006 */
[----:B------:R-:W4:Y:S04]  /*0690*/  @!P2 LDG.E R14, desc[UR6][R14.64] ;  /* 0x000000060e0ea981 */ /* 0x000f28000c1e1900 */
[----:B------:R-:W5:Y:S01]  /*06a0*/  @!P3 LDG.E R6, desc[UR6][R6.64] ;  /* 0x000000060606b981 */ /* 0x000f62000c1e1900 */
[----:B------:R-:W-:-:S05]  /*06b0*/  IMAD R3, R4, 0x84, R9 ;  /* 0x0000008404037824 */ /* 0x000fca00078e0209 */
[----:B--2---:R0:W-:Y:S04]  /*06c0*/  STS [R3], R10 ;  /* 0x0000000a03007388 */ /* 0x0041e80000000800 */
[----:B---3--:R0:W-:Y:S04]  /*06d0*/  @!P1 STS [R3+0x420], R12 ;  /* 0x0004200c03009388 */ /* 0x0081e80000000800 */
[----:B----4-:R0:W-:Y:S04]  /*06e0*/  @!P2 STS [R3+0x840], R14 ;  /* 0x0008400e0300a388 */ /* 0x0101e80000000800 */
[----:B-----5:R0:W-:Y:S02]  /*06f0*/  @!P3 STS [R3+0xc60], R6 ;  /* 0x000c60060300b388 */ /* 0x0201e40000000800 */
.L_x_3:
[----:B------:R-:W-:Y:S05]  /*0700*/  BSYNC.RECONVERGENT B0 ;  /* 0x0000000000007941 */ /* 0x000fea0003800200 */
.L_x_2:
[----:B------:R-:W-:Y:S06]  /*0710*/  BAR.SYNC.DEFER_BLOCKING 0x0 ;  /* 0x0000000000007b1d */ /* 0x000fec0000010000 */
[----:B------:R-:W-:Y:S05]  /*0720*/  @P0 EXIT ;  /* 0x000000000000094d */ /* 0x000fea0003800000 */
[C---:B------:R-:W-:Y:S02]  /*0730*/  ISETP.GT.U32.AND P0, PT, R4.reuse, 0x1f, PT ;  /* 0x0000001f0400780c */ /* 0x040fe40003f04070 */
[C---:B------:R-:W-:Y:S02]  /*0740*/  ISETP.GT.U32.AND P1, PT, R4.reuse, 0x17, PT ;  /* 0x000000170400780c */ /* 0x040fe40003f24070 */
[----:B------:R-:W-:Y:S02]  /*0750*/  ISETP.GT.U32.AND P2, PT, R4, 0xf, PT ;  /* 0x0000000f0400780c */ /* 0x000fe40003f44070 */
[----:B------:R-:W-:Y:S02]  /*0760*/  LEA R9, R8, R9, 0x7 ;  /* 0x0000000908097211 */ /* 0x000fe400078e38ff */
[C---:B------:R-:W-:Y:S02]  /*0770*/  ISETP.GT.U32.AND P3, PT, R4.reuse, 0x7, PT ;  /* 0x000000070400780c */ /* 0x040fe40003f64070 */
[----:B0-----:R-:W-:-:S03]  /*0780*/  LEA R12, R4, R9, 0x2 ;  /* 0x00000009040c7211 */ /* 0x001fc600078e10ff */
[----:B------:R-:W0:Y:S01]  /*0790*/  @!P0 LDC.64 R10, c[0x0][0x388] ;  /* 0x0000e200ff0a8b82 */ /* 0x000e220000000a00 */
[CCC-:B------:R-:W-:Y:S01]  /*07a0*/  @!P0 IMAD R13, R0.reuse, R2.reuse, R5.reuse ;  /* 0x00000002000d8224 */ /* 0x1c0fe200078e0205 */
[----:B------:R-:W1:Y:S01]  /*07b0*/  @!P0 LDS R3, [R12] ;  /* 0x000000000c038984 */ /* 0x000e620000000800 */
[C---:B------:R-:W-:Y:S01]  /*07c0*/  @!P1 VIADD R14, R0.reuse, 0x8 ;  /* 0x00000008000e9836 */ /* 0x040fe20000000000 */
[----:B------:R-:W-:Y:S02]  /*07d0*/  @!P2 IADD3 R16, PT, PT, R0, 0x10, RZ ;  /* 0x000000100010a810 */ /* 0x000fe40007ffe0ff */
[----:B------:R-:W2:Y:S01]  /*07e0*/  @!P1 LDS R15, [R12+0x20] ;  /* 0x000020000c0f9984 */ /* 0x000ea20000000800 */
[-CC-:B------:R-:W-:Y:S01]  /*07f0*/  @!P1 IMAD R17, R14, R2.reuse, R5.reuse ;  /* 0x000000020e119224 */ /* 0x180fe200078e0205 */
[----:B------:R-:W3:Y:S01]  /*0800*/  @!P1 LDC.64 R8, c[0x0][0x388] ;  /* 0x0000e200ff089b82 */ /* 0x000ee20000000a00 */
[----:B------:R-:W-:Y:S01]  /*0810*/  @!P2 IMAD R21, R16, R2, R5 ;  /* 0x000000021015a224 */ /* 0x000fe200078e0205 */
[----:B------:R-:W4:Y:S06]  /*0820*/  @!P2 LDS R19, [R12+0x40] ;  /* 0x000040000c13a984 */ /* 0x000f2c0000000800 */
[----:B------:R-:W5:Y:S01]  /*0830*/  @!P2 LDC.64 R6, c[0x0][0x388] ;  /* 0x0000e200ff06ab82 */ /* 0x000f620000000a00 */
[----:B0-----:R-:W-:-:S04]  /*0840*/  @!P0 IMAD.WIDE.U32 R10, R13, 0x4, R10 ;  /* 0x000000040d0a8825 */ /* 0x001fc800078e000a */
[----:B---3--:R-:W-:-:S04]  /*0850*/  @!P1 IMAD.WIDE.U32 R8, R17, 0x4, R8 ;  /* 0x0000000411089825 */ /* 0x008fc800078e0008 */
[----:B-----5:R-:W-:Y:S01]  /*0860*/  @!P2 IMAD.WIDE.U32 R6, R21, 0x4, R6 ;  /* 0x000000041506a825 */ /* 0x020fe200078e0006 */
[----:B-1----:R0:W-:Y:S04]  /*0870*/  @!P0 STG.E desc[UR6][R10.64], R3 ;  /* 0x000000030a008986 */ /* 0x0021e8000c101906 */
[----:B--2---:R0:W-:Y:S04]  /*0880*/  @!P1 STG.E desc[UR6][R8.64], R15 ;  /* 0x0000000f08009986 */ /* 0x0041e8000c101906 */
[----:B----4-:R0:W-:Y:S01]  /*0890*/  @!P2 STG.E desc[UR6][R6.64], R19 ;  /* 0x000000130600a986 */ /* 0x0101e2000c101906 */
[----:B------:R-:W-:Y:S05]  /*08a0*/  @P3 EXIT ;  /* 0x000000000000394d */ /* 0x000fea0003800000 */
[----:B0-----:R-:W0:Y:S01]  /*08b0*/  LDS R9, [R12+0x60] ;  /* 0x000060000c097984 */ /* 0x001e220000000800 */
[----:B------:R-:W1:Y:S01]  /*08c0*/  LDC.64 R6, c[0x0][0x388] ;  /* 0x0000e200ff067b82 */ /* 0x000e620000000a00 */
[----:B------:R-:W-:-:S05]  /*08d0*/  IADD3 R0, PT, PT, R0, 0x18, RZ ;  /* 0x0000001800007810 */ /* 0x000fca0007ffe0ff */
[----:B------:R-:W-:-:S04]  /*08e0*/  IMAD R3, R0, R2, R5 ;  /* 0x0000000200037224 */ /* 0x000fc800078e0205 */
[----:B-1----:R-:W-:-:S05]  /*08f0*/  IMAD.WIDE.U32 R2, R3, 0x4, R6 ;  /* 0x0000000403027825 */ /* 0x002fca00078e0006 */
[----:B0-----:R-:W-:Y:S01]  /*0900*/  STG.E desc[UR6][R2.64], R9 ;  /* 0x0000000902007986 */ /* 0x001fe2000c101906 */
[----:B------:R-:W-:Y:S05]  /*0910*/  EXIT ;  /* 0x000000000000794d */ /* 0x000fea0003800000 */
.L_x_4:
[----:B------:R-:W-:-:S00]  /*0920*/  BRA `(.L_x_4) ;  /* 0xfffffffc00fc7947 */ /* 0x000fc0000383ffff */
[----:B------:R-:W-:-:S00]  /*0930*/  NOP ;  /* 0x0000000000007918 */ /* 0x000fc00000000000 */
        /* <DEDUP_REMOVED lines=12> */
.L_x_11:


//--------------------- .text._Z24SinglePassKoggeStoneScanPKjPjjS1_S1_S1_ --------------------------
	.section	.text._Z24SinglePassKoggeStoneScanPKjPjjS1_S1_S1_,"ax",@progbits
	.align	128
        .global         _Z24SinglePassKoggeStoneScanPKjPjjS1_S1_S1_
        .type           _Z24SinglePassKoggeStoneScanPKjPjjS1_S1_S1_,@function
        .size           _Z24SinglePassKoggeStoneScanPKjPjjS1_S1_S1_,(.L_x_12 - _Z24SinglePassKoggeStoneScanPKjPjjS1_S1_S1_)
        .other          _Z24SinglePassKoggeStoneScanPKjPjjS1_S1_S1_,@"STO_CUDA_ENTRY STV_DEFAULT"
_Z24SinglePassKoggeStoneScanPKjPjjS1_S1_S1_:
.text._Z24SinglePassKoggeStoneScanPKjPjjS1_S1_S1_:
[----:B------:R-:W-:Y:S01]  /*0000*/  LDC R1, c[0x0][0x37c] ;  /* 0x0000df00ff017b82 */ /* 0x000fe20000000800 */
[----:B------:R-:W0:Y:S01]  /*0010*/  S2R R5, SR_TID.X ;  /* 0x0000000000057919 */ /* 0x000e220000002100 */
[----:B------:R-:W1:Y:S01]  /*0020*/  LDCU.64 UR6, c[0x0][0x358] ;  /* 0x00006b00ff0677ac */ /* 0x000e620008000a00 */
[----:B------:R-:W-:Y:S01]  /*0030*/  BSSY.RECONVERGENT B0, `(.L_x_5) ;  /* 0x000000a000007945 */ /* 0x000fe20003800200 */
[----:B0-----:R-:W-:-:S13]  /*0040*/  ISETP.NE.AND P1, PT, R5, RZ, PT ;  /* 0x000000ff0500720c */ /* 0x001fda0003f25270 */
[----:B-1----:R-:W-:Y:S05]  /*0050*/  @P1 BRA `(.L_x_6) ;  /* 0x00000000001c1947 */ /* 0x002fea0003800000 */
[----:B------:R-:W0:Y:S01]  /*0060*/  LDC.64 R2, c[0x0][0x3a8] ;  /* 0x0000ea00ff027b82 */ /* 0x000e220000000a00 */
[----:B------:R-:W-:-:S05]  /*0070*/  IMAD.MOV.U32 R7, RZ, RZ, 0x1 ;  /* 0x00000001ff077424 */ /* 0x000fca00078e00ff */
[----:B0-----:R-:W2:Y:S02]  /*0080*/  ATOMG.E.ADD.STRONG.GPU PT, R2, desc[UR6][R2.64], R7 ;  /* 0x80000007020279a8 */ /* 0x001ea400081ef106 */
[----:B------:R-:W0:Y:S01]  /*0090*/  S2UR UR5, SR_CgaCtaId ;  /* 0x00000000000579c3 */ /* 0x000e220000008800 */
[----:B------:R-:W-:Y:S02]  /*00a0*/  UMOV UR4, 0x400 ;  /* 0x0000040000047882 */ /* 0x000fe40000000000 */
[----:B0-----:R-:W-:-:S09]  /*00b0*/  ULEA UR4, UR5, UR4, 0x18 ;  /* 0x0000000405047291 */ /* 0x001fd2000f8ec0ff */
[----:B--2---:R0:W-:Y:S03]  /*00c0*/  STS [UR4], R2 ;  /* 0x00000002ff007988 */ /* 0x0041e60008000804 */
.L_x_6:
[----:B------:R-:W-:Y:S05]  /*00d0*/  BSYNC.RECONVERGENT B0 ;  /* 0x0000000000007941 */ /* 0x000fea0003800200 */
.L_x_5:
[----:B------:R-:W1:Y:S08]  /*00e0*/  S2UR UR5, SR_CgaCtaId ;  /* 0x00000000000579c3 */ /* 0x000e700000008800 */
[----:B------:R-:W-:Y:S06]  /*00f0*/  BAR.SYNC.DEFER_BLOCKING 0x0 ;  /* 0x0000000000007b1d */ /* 0x000fec0000010000 */
[----:B------:R-:W-:Y:S01]  /*0100*/  UMOV UR4, 0x400 ;  /* 0x0000040000047882 */ /* 0x000fe20000000000 */
[----:B------:R-:W2:Y:S01]  /*0110*/  LDCU UR8, c[0x0][0x360] ;  /* 0x00006c00ff0877ac */ /* 0x000ea20008000800 */
[----:B------:R-:W3:Y:S01]  /*0120*/  LDCU UR9, c[0x0][0x390] ;  /* 0x00007200ff0977ac */ /* 0x000ee20008000800 */
[----:B-1----:R-:W-:-:S09]  /*0130*/  ULEA UR10, UR5, UR4, 0x18 ;  /* 0x00000004050a7291 */ /* 0x002fd2000f8ec0ff */
[----:B0-----:R-:W2:Y:S02]  /*0140*/  LDS R2, [UR10] ;  /* 0x0000000aff027984 */ /* 0x001ea40008000800 */
[----:B--2---:R-:W-:-:S05]  /*0150*/  IMAD R0, R2, UR8, R5 ;  /* 0x0000000802007c24 */ /* 0x004fca000f8e0205 */
[----:B---3--:R-:W-:-:S13]  /*0160*/  ISETP.GE.U32.AND P0, PT, R0, UR9, PT ;  /* 0x0000000900007c0c */ /* 0x008fda000bf06070 */
[----:B------:R-:W0:Y:S02]  /*0170*/  @!P0 LDC.64 R6, c[0x0][0x380] ;  /* 0x0000e000ff068b82 */ /* 0x000e240000000a00 */
[----:B0-----:R-:W-:-:S06]  /*0180*/  @!P0 IMAD.WIDE R6, R0, 0x4, R6 ;  /* 0x0000000400068825 */ /* 0x001fcc00078e0206 */
[----:B------:R-:W2:Y:S01]  /*0190*/  @!P0 LDG.E R6, desc[UR6][R6.64] ;  /* 0x0000000606068981 */ /* 0x000ea2000c1e1900 */
[----:B------:R-:W-:Y:S01]  /*01a0*/  UIADD3 UR4, UPT, UPT, UR4, 0x4, URZ ;  /* 0x0000000404047890 */ /* 0x000fe2000fffe0ff */
[C---:B------:R-:W-:Y:S01]  /*01b0*/  ISETP.NE.AND P2, PT, R5.reuse, RZ, PT ;  /* 0x000000ff0500720c */ /* 0x040fe20003f45270 */
[----:B------:R-:W-:Y:S01]  /*01c0*/  IMAD.MOV.U32 R4, RZ, RZ, RZ ;  /* 0x000000ffff047224 */ /* 0x000fe200078e00ff */
[----:B------:R-:W-:Y:S01]  /*01d0*/  ISETP.GE.U32.AND P3, PT, R5, 0x2, PT ;  /* 0x000000020500780c */ /* 0x000fe20003f66070 */
[----:B------:R-:W-:-:S06]  /*01e0*/  ULEA UR4, UR5, UR4, 0x18 ;  /* 0x0000000405047291 */ /* 0x000fcc000f8ec0ff */
[----:B------:R-:W-:-:S05]  /*01f0*/  LEA R3, R5, UR4, 0x2 ;  /* 0x0000000405037c11 */ /* 0x000fca000f8e10ff */
[----:B--2---:R0:W-:Y:S04]  /*0200*/  @!P0 STS [R3], R6 ;  /* 0x0000000603008388 */ /* 0x0041e80000000800 */
[----:B------:R-:W-:Y:S01]  /*0210*/  @P0 STS [R3], RZ ;  /* 0x000000ff03000388 */ /* 0x000fe20000000800 */
[----:B0-----:R-:W-:Y:S01]  /*0220*/  IMAD.MOV.U32 R6, RZ, RZ, RZ ;  /* 0x000000ffff067224 */ /* 0x001fe200078e00ff */
[----:B------:R-:W-:Y:S08]  /*0230*/  BAR.SYNC.DEFER_BLOCKING 0x0 ;  /* 0x0000000000007b1d */ /* 0x000ff00000010000 */
[----:B------:R-:W-:Y:S06]  /*0240*/  BAR.SYNC.DEFER_BLOCKING 0x0 ;  /* 0x0000000000007b1d */ /* 0x000fec0000010000 */
[----:B------:R-:W-:Y:S04]  /*0250*/  @P2 LDS R8, [R3] ;  /* 0x0000000003082984 */ /* 0x000fe80000000800 */
[----:B------:R-:W0:Y:S02]  /*0260*/  @P2 LDS R9, [R3+-0x4] ;  /* 0xfffffc0003092984 */ /* 0x000e240000000800 */
[----:B0-----:R-:W-:-:S05]  /*0270*/  @P2 IMAD.IADD R8, R8, 0x1, R9 ;  /* 0x0000000108082824 */ /* 0x001fca00078e0209 */
[----:B------:R-:W-:Y:S01]  /*0280*/  @P2 I2FP.F32.U32 R4, R8 ;  /* 0x0000000800042245 */ /* 0x000fe20000201000 */
[----:B------:R-:W-:Y:S06]  /*0290*/  BAR.SYNC.DEFER_BLOCKING 0x0 ;  /* 0x0000000000007b1d */ /* 0x000fec0000010000 */
[----:B------:R-:W0:Y:S02]  /*02a0*/  @P2 F2I.U32.TRUNC.NTZ R4, R4 ;  /* 0x0000000400042305 */ /* 0x000e24000020f000 */
[----:B0-----:R0:W-:Y:S01]  /*02b0*/  @P2 STS [R3], R4 ;  /* 0x0000000403002388 */ /* 0x0011e20000000800 */
[----:B------:R-:W-:Y:S01]  /*02c0*/  BAR.SYNC.DEFER_BLOCKING 0x0 ;  /* 0x0000000000007b1d */ /* 0x000fe20000010000 */
[----:B------:R-:W-:Y:S01]  /*02d0*/  ISETP.GE.U32.AND P2, PT, R5, 0x4, PT ;  /* 0x000000040500780c */ /* 0x000fe20003f46070 */
[----:B0-----:R-:W-:-:S04]  /*02e0*/  IMAD.MOV.U32 R4, RZ, RZ, RZ ;  /* 0x000000ffff047224 */ /* 0x001fc800078e00ff */
[----:B------:R-:W-:Y:S04]  /*02f0*/  @P3 LDS R7, [R3] ;  /* 0x0000000003073984 */ /* 0x000fe80000000800 */
[----:B------:R-:W0:Y:S02]  /*0300*/  @P3 LDS R8, [R3+-0x8] ;  /* 0xfffff80003083984 */ /* 0x000e240000000800 */
[----:B0-----:R-:W-:Y:S01]  /*0310*/  @P3 IMAD.IADD R7, R7, 0x1, R8 ;  /* 0x0000000107073824 */ /* 0x001fe200078e0208 */
[----:B------:R-:W-:Y:S04]  /*0320*/  BAR.SYNC.DEFER_BLOCKING 0x0 ;  /* 0x0000000000007b1d */ /* 0x000fe80000010000 */
[----:B------:R-:W-:-:S06]  /*0330*/  @P3 I2FP.F32.U32 R6, R7 ;  /* 0x0000000700063245 */ /* 0x000fcc0000201000 */
[----:B------:R-:W0:Y:S02]  /*0340*/  @P3 F2I.U32.TRUNC.NTZ R6, R6 ;  /* 0x0000000600063305 */ /* 0x000e24000020f000 */
[----:B0-----:R0:W-:Y:S01]  /*0350*/  @P3 STS [R3], R6 ;  /* 0x0000000603003388 */ /* 0x0011e20000000800 */
[----:B------:R-:W-:Y:S01]  /*0360*/  BAR.SYNC.DEFER_BLOCKING 0x0 ;  /* 0x0000000000007b1d */ /* 0x000fe20000010000 */
[----:B------:R-:W-:Y:S01]  /*0370*/  ISETP.GE.U32.AND P3, PT, R5, 0x8, PT ;  /* 0x000000080500780c */ /* 0x000fe20003f66070 */
[----:B0-----:R-:W-:-:S04]  /*0380*/  IMAD.MOV.U32 R6, RZ, RZ, RZ ;  /* 0x000000ffff067224 */ /* 0x001fc800078e00ff */
[----:B------:R-:W-:Y:S04]  /*0390*/  @P2 LDS R7, [R3] ;  /* 0x0000000003072984 */ /* 0x000fe80000000800 */
[----:B------:R-:W0:Y:S02]  /*03a0*/  @P2 LDS R8, [R3+-0x10] ;  /* 0xfffff00003082984 */ /* 0x000e240000000800 */
[----:B0-----:R-:W-:Y:S01]  /*03b0*/  @P2 IADD3 R7, PT, PT, R7, R8, RZ ;  /* 0x0000000807072210 */ /* 0x001fe20007ffe0ff */
[----:B------:R-:W-:Y:S03]  /*03c0*/  BAR.SYNC.DEFER_BLOCKING 0x0 ;  /* 0x0000000000007b1d */ /* 0x000fe60000010000 */
        /* <DEDUP_REMOVED lines=15> */
[----:B0-----:R-:W-:-:S04]  /*04c0*/  HFMA2 R6, -RZ, RZ, 0, 0 ;  /* 0x00000000ff067431 */ /* 0x001fc800000001ff */
        /* <DEDUP_REMOVED lines=36> */
[----:B0-----:R-:W-:Y:S01]  /*0710*/  @P3 STS [R3], R6 ;  /* 0x0000000603003388 */ /* 0x001fe20000000800 */
[----:B------:R-:W-:Y:S01]  /*0720*/  BAR.SYNC.DEFER_BLOCKING 0x0 ;  /* 0x0000000000007b1d */ /* 0x000fe20000010000 */
[----:B------:R-:W-:Y:S01]  /*0730*/  ISETP.GE.U32.AND P3, PT, R5, 0x200, PT ;  /* 0x000002000500780c */ /* 0x000fe20003f66070 */
[----:B------:R-:W-:-:S04]  /*0740*/  IMAD.MOV.U32 R5, RZ, RZ, RZ ;  /* 0x000000ffff057224 */ /* 0x000fc800078e00ff */
[----:B------:R-:W-:Y:S04]  /*0750*/  @P2 LDS R7, [R3] ;  /* 0x0000000003072984 */ /* 0x000fe80000000800 */
[----:B------:R-:W0:Y:S02]  /*0760*/  @P2 LDS R8, [R3+-0x400] ;  /* 0xfffc000003082984 */ /* 0x000e240000000800 */
[----:B0-----:R-:W-:-:S05]  /*0770*/  @P2 IMAD.IADD R7, R7, 0x1, R8 ;  /* 0x0000000107072824 */ /* 0x001fca00078e0208 */
[----:B------:R-:W-:Y:S01]  /*0780*/  @P2 I2FP.F32.U32 R4, R7 ;  /* 0x0000000700042245 */ /* 0x000fe20000201000 */
[----:B------:R-:W-:Y:S06]  /*0790*/  BAR.SYNC.DEFER_BLOCKING 0x0 ;  /* 0x0000000000007b1d */ /* 0x000fec0000010000 */
[----:B------:R-:W0:Y:S02]  /*07a0*/  @P2 F2I.U32.TRUNC.NTZ R4, R4 ;  /* 0x0000000400042305 */ /* 0x000e24000020f000 */
[----:B0-----:R-:W-:Y:S01]  /*07b0*/  @P2 STS [R3], R4 ;  /* 0x0000000403002388 */ /* 0x001fe20000000800 */
[----:B------:R-:W-:Y:S06]  /*07c0*/  BAR.SYNC.DEFER_BLOCKING 0x0 ;  /* 0x0000000000007b1d */ /* 0x000fec0000010000 */
[----:B------:R-:W-:Y:S04]  /*07d0*/  @P3 LDS R6, [R3] ;  /* 0x0000000003063984 */ /* 0x000fe80000000800 */
[----:B------:R-:W0:Y:S02]  /*07e0*/  @P3 LDS R7, [R3+-0x800] ;  /* 0xfff8000003073984 */ /* 0x000e240000000800 */
[----:B0-----:R-:W-:-:S05]  /*07f0*/  @P3 IMAD.IADD R6, R6, 0x1, R7 ;  /* 0x0000000106063824 */ /* 0x001fca00078e0207 */
[----:B------:R-:W-:-:S04]  /*0800*/  @P3 I2FP.F32.U32 R5, R6 ;  /* 0x0000000600053245 */ /* 0x000fc80000201000 */
[----:B------:R-:W0:Y:S01]  /*0810*/  @P3 F2I.U32.TRUNC.NTZ R6, R5 ;  /* 0x0000000500063305 */ /* 0x000e22000020f000 */
[----:B------:R-:W-:Y:S06]  /*0820*/  BAR.SYNC.DEFER_BLOCKING 0x0 ;  /* 0x0000000000007b1d */ /* 0x000fec0000010000 */
[----:B0-----:R0:W-:Y:S02]  /*0830*/  @P3 STS [R3], R6 ;  /* 0x0000000603003388 */ /* 0x0011e40000000800 */
[----:B------:R-:W-:Y:S06]  /*0840*/  BAR.SYNC.DEFER_BLOCKING 0x0 ;  /* 0x0000000000007b1d */ /* 0x000fec0000010000 */
[----:B------:R-:W-:Y:S05]  /*0850*/  @P1 BRA `(.L_x_7) ;  /* 0x0000000000681947 */ /* 0x000fea0003800000 */
[----:B0-----:R-:W0:Y:S01]  /*0860*/  LDC.64 R6, c[0x0][0x3a0] ;  /* 0x0000e800ff067b82 */ /* 0x001e220000000a00 */
[C---:B------:R-:W-:Y:S01]  /*0870*/  ISETP.GE.AND P1, PT, R2.reuse, 0x1, PT ;  /* 0x000000010200780c */ /* 0x040fe20003f26270 */
[----:B0-----:R-:W-:-:S12]  /*0880*/  IMAD.WIDE R6, R2, 0x4, R6 ;  /* 0x0000000402067825 */ /* 0x001fd800078e0206 */
[----:B------:R-:W-:Y:S05]  /*0890*/  @!P1 BRA `(.L_x_8) ;  /* 0x0000000000209947 */ /* 0x000fea0003800000 */
[----:B------:R-:W0:Y:S01]  /*08a0*/  LDC.64 R4, c[0x0][0x398] ;  /* 0x0000e600ff047b82 */ /* 0x000e220000000a00 */
[----:B------:R-:W-:Y:S01]  /*08b0*/  BSSY B0, `(.L_x_8) ;  /* 0x0000006000007945 */ /* 0x000fe20003800000 */
[----:B0-----:R-:W-:-:S07]  /*08c0*/  IMAD.WIDE.U32 R4, R2, 0x4, R4 ;  /* 0x0000000402047825 */ /* 0x001fce00078e0004 */
.L_x_9:
[----:B------:R-:W-:Y:S05]  /*08d0*/  YIELD ;  /* 0x0000000000007946 */ /* 0x000fea0003800000 */
[----:B------:R-:W2:Y:S02]  /*08e0*/  ATOMG.E.OR.STRONG.GPU PT, R8, desc[UR6][R4.64], RZ ;  /* 0x800000ff040879a8 */ /* 0x000ea4000b1ef106 */
[----:B--2---:R-:W-:-:S13]  /*08f0*/  ISETP.NE.AND P1, PT, R8, RZ, PT ;  /* 0x000000ff0800720c */ /* 0x004fda0003f25270 */
[----:B------:R-:W-:Y:S05]  /*0900*/  @!P1 BRA `(.L_x_9) ;  /* 0xfffffffc00f09947 */ /* 0x000fea000383ffff */
[----:B------:R-:W-:Y:S05]  /*0910*/  BSYNC B0 ;  /* 0x0000000000007941 */ /* 0x000fea0003800000 */
.L_x_8:
[----:B------:R-:W2:Y:S01]  /*0920*/  LDG.E R8, desc[UR6][R6.64] ;  /* 0x0000000606087981 */ /* 0x000ea2000c1e1900 */
[----:B------:R-:W-:Y:S01]  /*0930*/  ULEA UR5, UR8, UR4, 0x2 ;  /* 0x0000000408057291 */ /* 0x000fe2000f8e10ff */
[----:B------:R-:W0:Y:S01]  /*0940*/  LDC.64 R4, c[0x0][0x398] ;  /* 0x0000e600ff047b82 */ /* 0x000e220000000a00 */
[----:B------:R-:W-:Y:S02]  /*0950*/  IMAD.MOV.U32 R11, RZ, RZ, 0x1 ;  /* 0x00000001ff0b7424 */ /* 0x000fe400078e00ff */
[----:B0-----:R-:W-:Y:S01]  /*0960*/  IMAD.WIDE R4, R2, 0x4, R4 ;  /* 0x0000000402047825 */ /* 0x001fe200078e0204 */
[----:B--2---:R-:W-:Y:S04]  /*0970*/  STS [UR10+0x1004], R8 ;  /* 0x00100408ff007988 */ /* 0x004fe8000800080a */
[----:B------:R-:W0:Y:S02]  /*0980*/  LDS R9, [UR5+-0x4] ;  /* 0xfffffc05ff097984 */ /* 0x000e240008000800 */
[----:B0-----:R-:W-:-:S05]  /*0990*/  IADD3 R9, PT, PT, R8, R9, RZ ;  /* 0x0000000908097210 */ /* 0x001fca0007ffe0ff */
[----:B------:R1:W-:Y:S01]  /*09a0*/  STG.E desc[UR6][R6.64+0x4], R9 ;  /* 0x0000040906007986 */ /* 0x0003e2000c101906 */
[----:B------:R-:W-:Y:S06]  /*09b0*/  MEMBAR.SC.GPU ;  /* 0x0000000000007992 */ /* 0x000fec0000002000 */
[----:B------:R-:W-:-:S00]  /*09c0*/  ERRBAR ;  /* 0x00000000000079ab */ /* 0x000fc00000000000 */
[----:B------:R-:W-:Y:S06]  /*09d0*/  CGAERRBAR ;  /* 0x00000000000075ab */ /* 0x000fec0000000000 */
[----:B------:R-:W-:Y:S04]  /*09e0*/  CCTL.IVALL ;  /* 0x00000000ff00798f */ /* 0x000fe80002000000 */
[----:B------:R1:W5:Y:S02]  /*09f0*/  ATOMG.E.ADD.STRONG.GPU PT, RZ, desc[UR6][R4.64+0x4], R11 ;  /* 0x8000040b04ff79a8 */ /* 0x00036400081ef106 */
.L_x_7:
[----:B------:R-:W-:Y:S05]  /*0a00*/  WARPSYNC.ALL ;  /* 0x0000000000007948 */ /* 0x000fea0003800000 */
[----:B------:R-:W-:Y:S06]  /*0a10*/  BAR.SYNC.DEFER_BLOCKING 0x0 ;  /* 0x0000000000007b1d */ /* 0x000fec0000010000 */
[----:B------:R-:W-:Y:S05]  /*0a20*/  @P0 EXIT ;  /* 0x000000000000094d */ /* 0x000fea0003800000 */
[----:B0-----:R-:W-:Y:S01]  /*0a30*/  LDS R3, [R3] ;  /* 0x0000000003037984 */ /* 0x001fe20000000800 */
[----:B-1----:R-:W0:Y:S03]  /*0a40*/  LDC.64 R4, c[0x0][0x388] ;  /* 0x0000e200ff047b82 */ /* 0x002e260000000a00 */
[----:B------:R-:W1:Y:S01]  /*0a50*/  LDS R2, [UR10+0x1004] ;  /* 0x0010040aff027984 */ /* 0x000e620008000800 */
[----:B0-----:R-:W-:-:S04]  /*0a60*/  IMAD.WIDE R4, R0, 0x4, R4 ;  /* 0x0000000400047825 */ /* 0x001fc800078e0204 */
[----:B-1----:R-:W-:-:S05]  /*0a70*/  IMAD.IADD R7, R3, 0x1, R2 ;  /* 0x0000000103077824 */ /* 0x002fca00078e0202 */
[----:B------:R-:W-:Y:S01]  /*0a80*/  STG.E desc[UR6][R4.64], R7 ;  /* 0x0000000704007986 */ /* 0x000fe2000c101906 */
[----:B------:R-:W-:Y:S05]  /*0a90*/  EXIT ;  /* 0x000000000000794d */ /* 0x000fea0003800000 */
.L_x_10:
        /* <DEDUP_REMOVED lines=14> */
.L_x_12:


//--------------------- .nv.shared._Z9TransposePKjPjjj --------------------------
	.section	.nv.shared._Z9TransposePKjPjjj,"aw",@nobits
	.sectionflags	@""
	.align	4
.nv.shared._Z9TransposePKjPjjj:
	.zero		5248


//--------------------- .nv.shared.reserved.0     --------------------------
	.section	.nv.shared.reserved.0,"aw",@nobits
	.weak		__nv_reservedSMEM_offset_0_alias
	.size		__nv_reservedSMEM_offset_0_alias, 0, 64
	.other		__nv_reservedSMEM_offset_0_alias,@"STO_CUDA_RESERVED_SHARED STV_DEFAULT"
__nv_reservedSMEM_offset_0_alias:
	.zero		0
	.zero		64


//--------------------- .nv.shared._Z24SinglePassKoggeStoneScanPKjPjjS1_S1_S1_ --------------------------
	.section	.nv.shared._Z24SinglePassKoggeStoneScanPKjPjjS1_S1_S1_,"aw",@nobits
	.sectionflags	@""
	.align	4
.nv.shared._Z24SinglePassKoggeStoneScanPKjPjjS1_S1_S1_:
	.zero		5128


//--------------------- .nv.constant0._Z9TransposePKjPjjj --------------------------
	.section	.nv.constant0._Z9TransposePKjPjjj,"a",@progbits
	.sectionflags	@""
	.align	4
.nv.constant0._Z9TransposePKjPjjj:
	.zero		920


//--------------------- .nv.constant0._Z24SinglePassKoggeStoneScanPKjPjjS1_S1_S1_ --------------------------
	.section	.nv.constant0._Z24SinglePassKoggeStoneScanPKjPjjS1_S1_S1_,"a",@progbits
	.sectionflags	@""
	.align	4
.nv.constant0._Z24SinglePassKoggeStoneScanPKjPjjS1_S1_S1_:
	.zero		944


//--------------------- SYMBOLS --------------------------

	.type		.nv.reservedSmem.offset0,@object
	.size		.nv.reservedSmem.offset0,0x4
	.type		.nv.reservedSmem.cap,@object
	.size		.nv.reservedSmem.cap,0x4
